//
// Generated by NVIDIA NVVM Compiler
//
// Compiler Build ID: CL-36424714
// Cuda compilation tools, release 13.0, V13.0.88
// Based on NVVM 20.0.0
//

.version 9.0
.target sm_100
.address_size 64

	// .globl	_Z11sgemm_naiveiiiffPKfS0_Pf

.visible .entry _Z11sgemm_naiveiiiffPKfS0_Pf(
	.param .u32 _Z11sgemm_naiveiiiffPKfS0_Pf_param_0,
	.param .u32 _Z11sgemm_naiveiiiffPKfS0_Pf_param_1,
	.param .u32 _Z11sgemm_naiveiiiffPKfS0_Pf_param_2,
	.param .f32 _Z11sgemm_naiveiiiffPKfS0_Pf_param_3,
	.param .f32 _Z11sgemm_naiveiiiffPKfS0_Pf_param_4,
	.param .u64 .ptr .align 1 _Z11sgemm_naiveiiiffPKfS0_Pf_param_5,
	.param .u64 .ptr .align 1 _Z11sgemm_naiveiiiffPKfS0_Pf_param_6,
	.param .u64 .ptr .align 1 _Z11sgemm_naiveiiiffPKfS0_Pf_param_7
)
{
	.reg .pred 	%p<13>;
	.reg .b32 	%r<94>;
	.reg .b32 	%f<73>;
	.reg .b64 	%rd<70>;

	ld.param.u32 	%r46, [_Z11sgemm_naiveiiiffPKfS0_Pf_param_0];
	ld.param.u32 	%r47, [_Z11sgemm_naiveiiiffPKfS0_Pf_param_1];
	ld.param.u32 	%r45, [_Z11sgemm_naiveiiiffPKfS0_Pf_param_2];
	ld.param.f32 	%f13, [_Z11sgemm_naiveiiiffPKfS0_Pf_param_3];
	ld.param.f32 	%f14, [_Z11sgemm_naiveiiiffPKfS0_Pf_param_4];
	ld.param.u64 	%rd4, [_Z11sgemm_naiveiiiffPKfS0_Pf_param_5];
	ld.param.u64 	%rd5, [_Z11sgemm_naiveiiiffPKfS0_Pf_param_6];
	cvta.to.global.u64 	%rd1, %rd5;
	cvta.to.global.u64 	%rd2, %rd4;
	mov.u32 	%r48, %ctaid.x;
	mov.u32 	%r49, %ntid.x;
	mov.u32 	%r50, %tid.x;
	mad.lo.s32 	%r1, %r48, %r49, %r50;
	mov.u32 	%r51, %ctaid.y;
	mov.u32 	%r52, %ntid.y;
	mul.lo.s32 	%r2, %r51, %r52;
	mov.u32 	%r3, %tid.y;
	add.s32 	%r53, %r2, %r3;
	setp.ge.u32 	%p1, %r1, %r46;
	setp.ge.u32 	%p2, %r53, %r47;
	or.pred  	%p3, %p1, %p2;
	@%p3 bra 	$L__BB0_14;
	setp.lt.s32 	%p4, %r45, 1;
	mov.f32 	%f72, 0f00000000;
	@%p4 bra 	$L__BB0_13;
	mul.lo.s32 	%r5, %r45, %r1;
	and.b32  	%r6, %r45, 7;
	setp.lt.u32 	%p5, %r45, 8;
	mov.f32 	%f72, 0f00000000;
	mov.b32 	%r92, 0;
	@%p5 bra 	$L__BB0_5;
	and.b32  	%r92, %r45, 2147483640;
	neg.s32 	%r90, %r92;
	add.s32 	%r55, %r3, %r47;
	add.s32 	%r89, %r55, %r2;
	shl.b32 	%r10, %r47, 3;
	shl.b32 	%r56, %r47, 1;
	add.s32 	%r88, %r53, %r56;
	mad.lo.s32 	%r87, %r47, 3, %r53;
	shl.b32 	%r57, %r47, 2;
	add.s32 	%r86, %r53, %r57;
	mad.lo.s32 	%r85, %r47, 5, %r53;
	mad.lo.s32 	%r84, %r47, 6, %r53;
	mad.lo.s32 	%r83, %r47, 7, %r53;
	add.s32 	%r81, %r5, 3;
	mov.f32 	%f72, 0f00000000;
	mov.u32 	%r82, %r53;
$L__BB0_4:
	.pragma "nounroll";
	add.s32 	%r58, %r81, -3;
	mul.wide.u32 	%rd6, %r58, 4;
	add.s64 	%rd7, %rd2, %rd6;
	ld.global.f32 	%f19, [%rd7];
	mul.wide.u32 	%rd8, %r82, 4;
	add.s64 	%rd9, %rd1, %rd8;
	ld.global.f32 	%f20, [%rd9];
	fma.rn.f32 	%f21, %f19, %f20, %f72;
	add.s32 	%r59, %r81, -2;
	mul.wide.u32 	%rd10, %r59, 4;
	add.s64 	%rd11, %rd2, %rd10;
	ld.global.f32 	%f22, [%rd11];
	mul.wide.u32 	%rd12, %r89, 4;
	add.s64 	%rd13, %rd1, %rd12;
	ld.global.f32 	%f23, [%rd13];
	fma.rn.f32 	%f24, %f22, %f23, %f21;
	add.s32 	%r60, %r81, -1;
	mul.wide.u32 	%rd14, %r60, 4;
	add.s64 	%rd15, %rd2, %rd14;
	ld.global.f32 	%f25, [%rd15];
	mul.wide.u32 	%rd16, %r88, 4;
	add.s64 	%rd17, %rd1, %rd16;
	ld.global.f32 	%f26, [%rd17];
	fma.rn.f32 	%f27, %f25, %f26, %f24;
	add.s32 	%r61, %r81, 4;
	mul.wide.u32 	%rd18, %r81, 4;
	add.s64 	%rd19, %rd2, %rd18;
	ld.global.f32 	%f28, [%rd19];
	mul.wide.u32 	%rd20, %r87, 4;
	add.s64 	%rd21, %rd1, %rd20;
	ld.global.f32 	%f29, [%rd21];
	fma.rn.f32 	%f30, %f28, %f29, %f27;
	add.s32 	%r62, %r81, 1;
	mul.wide.u32 	%rd22, %r62, 4;
	add.s64 	%rd23, %rd2, %rd22;
	ld.global.f32 	%f31, [%rd23];
	mul.wide.u32 	%rd24, %r86, 4;
	add.s64 	%rd25, %rd1, %rd24;
	ld.global.f32 	%f32, [%rd25];
	fma.rn.f32 	%f33, %f31, %f32, %f30;
	add.s32 	%r63, %r81, 2;
	mul.wide.u32 	%rd26, %r63, 4;
	add.s64 	%rd27, %rd2, %rd26;
	ld.global.f32 	%f34, [%rd27];
	mul.wide.u32 	%rd28, %r85, 4;
	add.s64 	%rd29, %rd1, %rd28;
	ld.global.f32 	%f35, [%rd29];
	fma.rn.f32 	%f36, %f34, %f35, %f33;
	add.s32 	%r64, %r81, 3;
	mul.wide.u32 	%rd30, %r64, 4;
	add.s64 	%rd31, %rd2, %rd30;
	ld.global.f32 	%f37, [%rd31];
	mul.wide.u32 	%rd32, %r84, 4;
	add.s64 	%rd33, %rd1, %rd32;
	ld.global.f32 	%f38, [%rd33];
	fma.rn.f32 	%f39, %f37, %f38, %f36;
	mul.wide.u32 	%rd34, %r61, 4;
	add.s64 	%rd35, %rd2, %rd34;
	ld.global.f32 	%f40, [%rd35];
	mul.wide.u32 	%rd36, %r83, 4;
	add.s64 	%rd37, %rd1, %rd36;
	ld.global.f32 	%f41, [%rd37];
	fma.rn.f32 	%f72, %f40, %f41, %f39;
	add.s32 	%r90, %r90, 8;
	add.s32 	%r89, %r89, %r10;
	add.s32 	%r88, %r88, %r10;
	add.s32 	%r87, %r87, %r10;
	add.s32 	%r86, %r86, %r10;
	add.s32 	%r85, %r85, %r10;
	add.s32 	%r84, %r84, %r10;
	add.s32 	%r83, %r83, %r10;
	add.s32 	%r82, %r82, %r10;
	add.s32 	%r81, %r81, 8;
	setp.ne.s32 	%p6, %r90, 0;
	@%p6 bra 	$L__BB0_4;
$L__BB0_5:
	setp.eq.s32 	%p7, %r6, 0;
	@%p7 bra 	$L__BB0_13;
	and.b32  	%r39, %r45, 3;
	setp.lt.u32 	%p8, %r6, 4;
	@%p8 bra 	$L__BB0_8;
	add.s32 	%r65, %r92, %r5;
	mul.wide.u32 	%rd38, %r65, 4;
	add.s64 	%rd39, %rd2, %rd38;
	ld.global.f32 	%f43, [%rd39];
	mad.lo.s32 	%r66, %r92, %r47, %r53;
	mul.wide.u32 	%rd40, %r66, 4;
	add.s64 	%rd41, %rd1, %rd40;
	ld.global.f32 	%f44, [%rd41];
	fma.rn.f32 	%f45, %f43, %f44, %f72;
	add.s32 	%r67, %r65, 1;
	mul.wide.u32 	%rd42, %r67, 4;
	add.s64 	%rd43, %rd2, %rd42;
	ld.global.f32 	%f46, [%rd43];
	add.s32 	%r68, %r66, %r47;
	mul.wide.u32 	%rd44, %r68, 4;
	add.s64 	%rd45, %rd1, %rd44;
	ld.global.f32 	%f47, [%rd45];
	fma.rn.f32 	%f48, %f46, %f47, %f45;
	add.s32 	%r69, %r65, 2;
	mul.wide.u32 	%rd46, %r69, 4;
	add.s64 	%rd47, %rd2, %rd46;
	ld.global.f32 	%f49, [%rd47];
	add.s32 	%r70, %r68, %r47;
	mul.wide.u32 	%rd48, %r70, 4;
	add.s64 	%rd49, %rd1, %rd48;
	ld.global.f32 	%f50, [%rd49];
	fma.rn.f32 	%f51, %f49, %f50, %f48;
	add.s32 	%r71, %r65, 3;
	mul.wide.u32 	%rd50, %r71, 4;
	add.s64 	%rd51, %rd2, %rd50;
	ld.global.f32 	%f52, [%rd51];
	add.s32 	%r72, %r70, %r47;
	mul.wide.u32 	%rd52, %r72, 4;
	add.s64 	%rd53, %rd1, %rd52;
	ld.global.f32 	%f53, [%rd53];
	fma.rn.f32 	%f72, %f52, %f53, %f51;
	add.s32 	%r92, %r92, 4;
$L__BB0_8:
	setp.eq.s32 	%p9, %r39, 0;
	@%p9 bra 	$L__BB0_13;
	setp.eq.s32 	%p10, %r39, 1;
	@%p10 bra 	$L__BB0_11;
	add.s32 	%r73, %r92, %r5;
	mul.wide.u32 	%rd54, %r73, 4;
	add.s64 	%rd55, %rd2, %rd54;
	ld.global.f32 	%f55, [%rd55];
	mad.lo.s32 	%r74, %r92, %r47, %r53;
	mul.wide.u32 	%rd56, %r74, 4;
	add.s64 	%rd57, %rd1, %rd56;
	ld.global.f32 	%f56, [%rd57];
	fma.rn.f32 	%f57, %f55, %f56, %f72;
	add.s32 	%r75, %r73, 1;
	mul.wide.u32 	%rd58, %r75, 4;
	add.s64 	%rd59, %rd2, %rd58;
	ld.global.f32 	%f58, [%rd59];
	add.s32 	%r76, %r74, %r47;
	mul.wide.u32 	%rd60, %r76, 4;
	add.s64 	%rd61, %rd1, %rd60;
	ld.global.f32 	%f59, [%rd61];
	fma.rn.f32 	%f72, %f58, %f59, %f57;
	add.s32 	%r92, %r92, 2;
$L__BB0_11:
	and.b32  	%r77, %r45, 1;
	setp.eq.b32 	%p11, %r77, 1;
	not.pred 	%p12, %p11;
	@%p12 bra 	$L__BB0_13;
	add.s32 	%r78, %r92, %r5;
	mul.wide.u32 	%rd62, %r78, 4;
	add.s64 	%rd63, %rd2, %rd62;
	ld.global.f32 	%f60, [%rd63];
	mad.lo.s32 	%r79, %r92, %r47, %r53;
	mul.wide.u32 	%rd64, %r79, 4;
	add.s64 	%rd65, %rd1, %rd64;
	ld.global.f32 	%f61, [%rd65];
	fma.rn.f32 	%f72, %f60, %f61, %f72;
$L__BB0_13:
	ld.param.u64 	%rd69, [_Z11sgemm_naiveiiiffPKfS0_Pf_param_7];
	mad.lo.s32 	%r80, %r47, %r1, %r53;
	cvta.to.global.u64 	%rd66, %rd69;
	mul.wide.u32 	%rd67, %r80, 4;
	add.s64 	%rd68, %rd66, %rd67;
	ld.global.f32 	%f62, [%rd68];
	mul.f32 	%f63, %f14, %f62;
	fma.rn.f32 	%f64, %f13, %f72, %f63;
	st.global.f32 	[%rd68], %f64;
$L__BB0_14:
	ret;

}


// ===== COMPILED SASS (sm_100) =====

	.target	sm_100

	.elftype	@"ET_EXEC"


//--------------------- .note.nv.tkinfo           --------------------------
	.section	.note.nv.tkinfo,"",@"SHT_NOTE"
	.sectionflags	@"SHF_NOTE_NV_TKINFO"
	.tkinfo
        /*0018*/ 	.word	0x00000002
        /*0030*/ 	.string	""
        /*0030*/ 	.string	"ptxas"
        /*0030*/ 	.string	"Cuda compilation tools, release 13.0, V13.0.88"
        /*0030*/ 	.string	"Build cuda_13.0.r13.0/compiler.36424714_0"
        /*0030*/ 	.string	"-arch sm_100 -m 64 "



//--------------------- .note.nv.cuinfo           --------------------------
	.section	.note.nv.cuinfo,"",@"SHT_NOTE"
	.sectionflags	@"SHF_NOTE_NV_CUINFO"
        /*0018*/ 	.short	0x0002
        /*001a*/ 	.short	0x0064
        /*001c*/ 	.short	0x0082
	.zero		2


//--------------------- .nv.info                  --------------------------
	.section	.nv.info,"",@"SHT_CUDA_INFO"
	.align	4


	//----- nvinfo : EIATTR_REGCOUNT
	.align		4
        /*0000*/ 	.byte	0x04, 0x2f
        /*0002*/ 	.short	(.L_1 - .L_0)
	.align		4
.L_0:
        /*0004*/ 	.word	index@(_Z11sgemm_naiveiiiffPKfS0_Pf)
        /*0008*/ 	.word	0x00000020


	//----- nvinfo : EIATTR_FRAME_SIZE
	.align		4
.L_1:
        /*000c*/ 	.byte	0x04, 0x11
        /*000e*/ 	.short	(.L_3 - .L_2)
	.align		4
.L_2:
        /*0010*/ 	.word	index@(_Z11sgemm_naiveiiiffPKfS0_Pf)
        /*0014*/ 	.word	0x00000000


	//----- nvinfo : EIATTR_MIN_STACK_SIZE
	.align		4
.L_3:
        /*0018*/ 	.byte	0x04, 0x12
        /*001a*/ 	.short	(.L_5 - .L_4)
	.align		4
.L_4:
        /*001c*/ 	.word	index@(_Z11sgemm_naiveiiiffPKfS0_Pf)
        /*0020*/ 	.word	0x00000000
.L_5:


//--------------------- .nv.compat                --------------------------
	.section	.nv.compat,"",@"SHT_CUDA_COMPAT_INFO"
	.align	4
        /*0000*/ 	.byte	0x02, 0x09, 0x00, 0x00, 0x02, 0x02, 0x01, 0x00, 0x02, 0x05, 0x05, 0x00, 0x03, 0x07, 0x01, 0x01
        /*0010*/ 	.byte	0x02, 0x03, 0x00, 0x00, 0x02, 0x06, 0x01, 0x00, 0x04, 0x0b, 0x08, 0x00, 0x09, 0x00, 0x00, 0x00
        /*0020*/ 	.byte	0x00, 0x00, 0x00, 0x00


//--------------------- .nv.info._Z11sgemm_naiveiiiffPKfS0_Pf --------------------------
	.section	.nv.info._Z11sgemm_naiveiiiffPKfS0_Pf,"",@"SHT_CUDA_INFO"
	.sectionflags	@""
	.align	4


	//----- nvinfo : EIATTR_CUDA_API_VERSION
	.align		4
        /*0000*/ 	.byte	0x04, 0x37
        /*0002*/ 	.short	(.L_7 - .L_6)
.L_6:
        /*0004*/ 	.word	0x00000082


	//----- nvinfo : EIATTR_KPARAM_INFO
	.align		4
.L_7:
        /*0008*/ 	.byte	0x04, 0x17
        /*000a*/ 	.short	(.L_9 - .L_8)
.L_8:
        /*000c*/ 	.word	0x00000000
        /*0010*/ 	.short	0x0007
        /*0012*/ 	.short	0x0028
        /*0014*/ 	.byte	0x00, 0xf5, 0x21, 0x00


	//----- nvinfo : EIATTR_KPARAM_INFO
	.align		4
.L_9:
        /*0018*/ 	.byte	0x04, 0x17
        /*001a*/ 	.short	(.L_11 - .L_10)
.L_10:
        /*001c*/ 	.word	0x00000000
        /*0020*/ 	.short	0x0006
        /*0022*/ 	.short	0x0020
        /*0024*/ 	.byte	0x00, 0xf5, 0x21, 0x00


	//----- nvinfo : EIATTR_KPARAM_INFO
	.align		4
.L_11:
        /*0028*/ 	.byte	0x04, 0x17
        /*002a*/ 	.short	(.L_13 - .L_12)
.L_12:
        /*002c*/ 	.word	0x00000000
        /*0030*/ 	.short	0x0005
        /*0032*/ 	.short	0x0018
        /*0034*/ 	.byte	0x00, 0xf5, 0x21, 0x00


	//----- nvinfo : EIATTR_KPARAM_INFO
	.align		4
.L_13:
        /*0038*/ 	.byte	0x04, 0x17
        /*003a*/ 	.short	(.L_15 - .L_14)
.L_14:
        /*003c*/ 	.word	0x00000000
        /*0040*/ 	.short	0x0004
        /*0042*/ 	.short	0x0010
        /*0044*/ 	.byte	0x00, 0xf0, 0x11, 0x00


	//----- nvinfo : EIATTR_KPARAM_INFO
	.align		4
.L_15:
        /*0048*/ 	.byte	0x04, 0x17
        /*004a*/ 	.short	(.L_17 - .L_16)
.L_16:
        /*004c*/ 	.word	0x00000000
        /*0050*/ 	.short	0x0003
        /*0052*/ 	.short	0x000c
        /*0054*/ 	.byte	0x00, 0xf0, 0x11, 0x00


	//----- nvinfo : EIATTR_KPARAM_INFO
	.align		4
.L_17:
        /*0058*/ 	.byte	0x04, 0x17
        /*005a*/ 	.short	(.L_19 - .L_18)
.L_18:
        /*005c*/ 	.word	0x00000000
        /*0060*/ 	.short	0x0002
        /*0062*/ 	.short	0x0008
        /*0064*/ 	.byte	0x00, 0xf0, 0x11, 0x00


	//----- nvinfo : EIATTR_KPARAM_INFO
	.align		4
.L_19:
        /*0068*/ 	.byte	0x04, 0x17
        /*006a*/ 	.short	(.L_21 - .L_20)
.L_20:
        /*006c*/ 	.word	0x00000000
        /*0070*/ 	.short	0x0001
        /*0072*/ 	.short	0x0004
        /*0074*/ 	.byte	0x00, 0xf0, 0x11, 0x00


	//----- nvinfo : EIATTR_KPARAM_INFO
	.align		4
.L_21:
        /*0078*/ 	.byte	0x04, 0x17
        /*007a*/ 	.short	(.L_23 - .L_22)
.L_22:
        /*007c*/ 	.word	0x00000000
        /*0080*/ 	.short	0x0000
        /*0082*/ 	.short	0x0000
        /*0084*/ 	.byte	0x00, 0xf0, 0x11, 0x00


	//----- nvinfo : EIATTR_SPARSE_MMA_MASK
	.align		4
.L_23:
        /*0088*/ 	.byte	0x03, 0x50
        /*008a*/ 	.short	0x0000


	//----- nvinfo : EIATTR_MAXREG_COUNT
	.align		4
        /*008c*/ 	.byte	0x03, 0x1b
        /*008e*/ 	.short	0x00ff


	//----- nvinfo : EIATTR_MERCURY_ISA_VERSION
	.align		4
        /*0090*/ 	.byte	0x03, 0x5f
        /*0092*/ 	.short	0x0101


	//----- nvinfo : EIATTR_VRC_CTA_INIT_COUNT
	.align		4
        /*0094*/ 	.byte	0x02, 0x4a
	.zero		1
	.zero		1


	//----- nvinfo : EIATTR_EXIT_INSTR_OFFSETS
	.align		4
        /*0098*/ 	.byte	0x04, 0x1c
        /*009a*/ 	.short	(.L_25 - .L_24)


	//   ....[0]....
.L_24:
        /*009c*/ 	.word	0x000000d0


	//   ....[1]....
        /*00a0*/ 	.word	0x00000ad0


	//----- nvinfo : EIATTR_CBANK_PARAM_SIZE
	.align		4
.L_25:
        /*00a4*/ 	.byte	0x03, 0x19
        /*00a6*/ 	.short	0x0030


	//----- nvinfo : EIATTR_PARAM_CBANK
	.align		4
        /*00a8*/ 	.byte	0x04, 0x0a
        /*00aa*/ 	.short	(.L_27 - .L_26)
	.align		4
.L_26:
        /*00ac*/ 	.word	index@(.nv.constant0._Z11sgemm_naiveiiiffPKfS0_Pf)
        /*00b0*/ 	.short	0x0380
        /*00b2*/ 	.short	0x0030


	//----- nvinfo : EIATTR_SW_WAR
	.align		4
.L_27:
        /*00b4*/ 	.byte	0x04, 0x36
        /*00b6*/ 	.short	(.L_29 - .L_28)
.L_28:
        /*00b8*/ 	.word	0x00000008
.L_29:


//--------------------- .nv.callgraph             --------------------------
	.section	.nv.callgraph,"",@"SHT_CUDA_CALLGRAPH"
	.align	4
	.sectionentsize	8
	.align		4
        /*0000*/ 	.word	0x00000000
	.align		4
        /*0004*/ 	.word	0xffffffff
	.align		4
        /*0008*/ 	.word	0x00000000
	.align		4
        /*000c*/ 	.word	0xfffffffe
	.align		4
        /*0010*/ 	.word	0x00000000
	.align		4
        /*0014*/ 	.word	0xfffffffd
	.align		4
        /*0018*/ 	.word	0x00000000
	.align		4
        /*001c*/ 	.word	0xfffffffc


//--------------------- .text._Z11sgemm_naiveiiiffPKfS0_Pf --------------------------
	.section	.text._Z11sgemm_naiveiiiffPKfS0_Pf,"ax",@progbits
	.align	128
        .global         _Z11sgemm_naiveiiiffPKfS0_Pf
        .type           _Z11sgemm_naiveiiiffPKfS0_Pf,@function
        .size           _Z11sgemm_naiveiiiffPKfS0_Pf,(.L_x_5 - _Z11sgemm_naiveiiiffPKfS0_Pf)
        .other          _Z11sgemm_naiveiiiffPKfS0_Pf,@"STO_CUDA_ENTRY STV_DEFAULT"
_Z11sgemm_naiveiiiffPKfS0_Pf:
.text._Z11sgemm_naiveiiiffPKfS0_Pf:
[----:B------:R-:W-:Y:S01]  /*0000*/  LDC R1, c[0x0][0x37c] ;  /* 0x0000df00ff017b82 */ /* 0x000fe20000000800 */
[----:B------:R-:W0:Y:S07]  /*0010*/  S2R R8, SR_TID.Y ;  /* 0x0000000000087919 */ /* 0x000e2e0000002200 */
[----:B------:R-:W1:Y:S01]  /*0020*/  S2UR UR4, SR_CTAID.Y ;  /* 0x00000000000479c3 */ /* 0x000e620000002600 */
[----:B------:R-:W2:Y:S07]  /*0030*/  S2R R2, SR_TID.X ;  /* 0x0000000000027919 */ /* 0x000eae0000002100 */
[----:B------:R-:W2:Y:S01]  /*0040*/  LDC R3, c[0x0][0x360] ;  /* 0x0000d800ff037b82 */ /* 0x000ea20000000800 */
[----:B------:R-:W1:Y:S07]  /*0050*/  LDCU UR5, c[0x0][0x364] ;  /* 0x00006c80ff0577ac */ /* 0x000e6e0008000800 */
[----:B------:R-:W2:Y:S08]  /*0060*/  S2UR UR6, SR_CTAID.X ;  /* 0x00000000000679c3 */ /* 0x000eb00000002500 */
[----:B------:R-:W3:Y:S01]  /*0070*/  LDC.64 R4, c[0x0][0x380] ;  /* 0x0000e000ff047b82 */ /* 0x000ee20000000a00 */
[----:B-1----:R-:W-:-:S06]  /*0080*/  UIMAD UR4, UR4, UR5, URZ ;  /* 0x00000005040472a4 */ /* 0x002fcc000f8e02ff */
[----:B0-----:R-:W-:Y:S01]  /*0090*/  IADD3 R0, PT, PT, R8, UR4, RZ ;  /* 0x0000000408007c10 */ /* 0x001fe2000fffe0ff */
[----:B--2---:R-:W-:-:S03]  /*00a0*/  IMAD R3, R3, UR6, R2 ;  /* 0x0000000603037c24 */ /* 0x004fc6000f8e0202 */
[----:B---3--:R-:W-:-:S04]  /*00b0*/  ISETP.GE.U32.AND P0, PT, R0, R5, PT ;  /* 0x000000050000720c */ /* 0x008fc80003f06070 */
[----:B------:R-:W-:-:S13]  /*00c0*/  ISETP.GE.U32.OR P0, PT, R3, R4, P0 ;  /* 0x000000040300720c */ /* 0x000fda0000706470 */
[----:B------:R-:W-:Y:S05]  /*00d0*/  @P0 EXIT ;  /* 0x000000000000094d */ /* 0x000fea0003800000 */
[----:B------:R-:W0:Y:S01]  /*00e0*/  LDC R2, c[0x0][0x388] ;  /* 0x0000e200ff027b82 */ /* 0x000e220000000800 */
[----:B------:R-:W1:Y:S01]  /*00f0*/  LDCU.64 UR6, c[0x0][0x358] ;  /* 0x00006b00ff0677ac */ /* 0x000e620008000a00 */
[----:B------:R-:W-:Y:S01]  /*0100*/  HFMA2 R25, -RZ, RZ, 0, 0 ;  /* 0x00000000ff197431 */ /* 0x000fe200000001ff */
[----:B0-----:R-:W-:-:S13]  /*0110*/  ISETP.GE.AND P0, PT, R2, 0x1, PT ;  /* 0x000000010200780c */ /* 0x001fda0003f06270 */
[----:B-1----:R-:W-:Y:S05]  /*0120*/  @!P0 BRA `(.L_x_0) ;  /* 0x0000000800448947 */ /* 0x002fea0003800000 */
[C---:B------:R-:W-:Y:S02]  /*0130*/  ISETP.GE.U32.AND P1, PT, R2.reuse, 0x8, PT ;  /* 0x000000080200780c */ /* 0x040fe40003f26070 */
[----:B------:R-:W-:Y:S02]  /*0140*/  LOP3.LUT R6, R2, 0x7, RZ, 0xc0, !PT ;  /* 0x0000000702067812 */ /* 0x000fe400078ec0ff */
[----:B------:R-:W-:Y:S02]  /*0150*/  MOV R25, RZ ;  /* 0x000000ff00197202 */ /* 0x000fe40000000f00 */
[----:B------:R-:W-:Y:S02]  /*0160*/  ISETP.NE.AND P0, PT, R6, RZ, PT ;  /* 0x000000ff0600720c */ /* 0x000fe40003f05270 */
[----:B------:R-:W-:-:S05]  /*0170*/  MOV R7, RZ ;  /* 0x000000ff00077202 */ /* 0x000fca0000000f00 */
[----:B------:R-:W-:Y:S06]  /*0180*/  @!P1 BRA `(.L_x_1) ;  /* 0x0000000400249947 */ /* 0x000fec0003800000 */
[----:B------:R-:W-:Y:S01]  /*0190*/  LOP3.LUT R7, R2, 0x7ffffff8, RZ, 0xc0, !PT ;  /* 0x7ffffff802077812 */ /* 0x000fe200078ec0ff */
[C---:B------:R-:W-:Y:S01]  /*01a0*/  IMAD R10, R5.reuse, 0x3, R0 ;  /* 0x00000003050a7824 */ /* 0x040fe200078e0200 */
[C---:B------:R-:W-:Y:S01]  /*01b0*/  IADD3 R4, PT, PT, R5.reuse, UR4, R8 ;  /* 0x0000000405047c10 */ /* 0x040fe2000fffe008 */
[C-C-:B------:R-:W-:Y:S01]  /*01c0*/  IMAD R14, R5.reuse, 0x5, R0.reuse ;  /* 0x00000005050e7824 */ /* 0x140fe200078e0200 */
[CC--:B------:R-:W-:Y:S01]  /*01d0*/  LEA R8, R5.reuse, R0.reuse, 0x1 ;  /* 0x0000000005087211 */ /* 0x0c0fe200078e08ff */
[C-C-:B------:R-:W-:Y:S01]  /*01e0*/  IMAD R9, R5.reuse, 0x6, R0.reuse ;  /* 0x0000000605097824 */ /* 0x140fe200078e0200 */
[C---:B------:R-:W-:Y:S01]  /*01f0*/  LEA R12, R5.reuse, R0, 0x2 ;  /* 0x00000000050c7211 */ /* 0x040fe200078e10ff */
[----:B------:R-:W-:Y:S01]  /*0200*/  IMAD R11, R5, 0x7, R0 ;  /* 0x00000007050b7824 */ /* 0x000fe200078e0200 */
[----:B------:R-:W-:Y:S01]  /*0210*/  MOV R25, RZ ;  /* 0x000000ff00197202 */ /* 0x000fe20000000f00 */
[----:B------:R-:W-:Y:S01]  /*0220*/  IMAD R15, R3, R2, 0x3 ;  /* 0x00000003030f7424 */ /* 0x000fe200078e0202 */
[----:B------:R-:W-:-:S02]  /*0230*/  MOV R13, R0 ;  /* 0x00000000000d7202 */ /* 0x000fc40000000f00 */
[----:B------:R-:W-:-:S07]  /*0240*/  IADD3 R24, PT, PT, -R7, RZ, RZ ;  /* 0x000000ff07187210 */ /* 0x000fce0007ffe1ff */
.L_x_2:
[----:B------:R-:W0:Y:S01]  /*0250*/  LDC.64 R20, c[0x0][0x398] ;  /* 0x0000e600ff147b82 */ /* 0x000e220000000a00 */
[----:B------:R-:W-:-:S07]  /*0260*/  IADD3 R23, PT, PT, R15, -0x3, RZ ;  /* 0xfffffffd0f177810 */ /* 0x000fce0007ffe0ff */
[----:B------:R-:W1:Y:S01]  /*0270*/  LDC.64 R16, c[0x0][0x3a0] ;  /* 0x0000e800ff107b82 */ /* 0x000e620000000a00 */
[----:B0-----:R-:W-:-:S06]  /*0280*/  IMAD.WIDE.U32 R22, R23, 0x4, R20 ;  /* 0x0000000417167825 */ /* 0x001fcc00078e0014 */
[----:B------:R-:W2:Y:S01]  /*0290*/  LDG.E R22, desc[UR6][R22.64] ;  /* 0x0000000616167981 */ /* 0x000ea2000c1e1900 */
[----:B-1----:R-:W-:-:S06]  /*02a0*/  IMAD.WIDE.U32 R18, R13, 0x4, R16 ;  /* 0x000000040d127825 */ /* 0x002fcc00078e0010 */
[----:B------:R-:W2:Y:S01]  /*02b0*/  LDG.E R18, desc[UR6][R18.64] ;  /* 0x0000000612127981 */ /* 0x000ea2000c1e1900 */
[----:B------:R-:W-:Y:S01]  /*02c0*/  IADD3 R27, PT, PT, R15, -0x2, RZ ;  /* 0xfffffffe0f1b7810 */ /* 0x000fe20007ffe0ff */
[----:B------:R-:W-:-:S06]  /*02d0*/  IMAD.WIDE.U32 R28, R4, 0x4, R16 ;  /* 0x00000004041c7825 */ /* 0x000fcc00078e0010 */
[----:B------:R-:W3:Y:S01]  /*02e0*/  LDG.E R28, desc[UR6][R28.64] ;  /* 0x000000061c1c7981 */ /* 0x000ee2000c1e1900 */
[----:B--2---:R-:W-:Y:S01]  /*02f0*/  FFMA R25, R22, R18, R25 ;  /* 0x0000001216197223 */ /* 0x004fe20000000019 */
[----:B------:R-:W-:Y:S01]  /*0300*/  IMAD.WIDE.U32 R22, R27, 0x4, R20 ;  /* 0x000000041b167825 */ /* 0x000fe200078e0014 */
[----:B------:R-:W-:-:S05]  /*0310*/  IADD3 R27, PT, PT, R15, -0x1, RZ ;  /* 0xffffffff0f1b7810 */ /* 0x000fca0007ffe0ff */
[----:B------:R-:W-:Y:S01]  /*0320*/  IMAD.WIDE.U32 R26, R27, 0x4, R20 ;  /* 0x000000041b1a7825 */ /* 0x000fe200078e0014 */
[----:B------:R-:W3:Y:S04]  /*0330*/  LDG.E R22, desc[UR6][R22.64] ;  /* 0x0000000616167981 */ /* 0x000ee8000c1e1900 */
[----:B------:R0:W2:Y:S02]  /*0340*/  LDG.E R18, desc[UR6][R26.64] ;  /* 0x000000061a127981 */ /* 0x0000a4000c1e1900 */
[----:B0-----:R-:W-:-:S05]  /*0350*/  IMAD.WIDE.U32 R26, R8, 0x4, R16 ;  /* 0x00000004081a7825 */ /* 0x001fca00078e0010 */
[----:B------:R-:W2:Y:S01]  /*0360*/  LDG.E R19, desc[UR6][R26.64] ;  /* 0x000000061a137981 */ /* 0x000ea2000c1e1900 */
[----:B------:R-:W-:Y:S01]  /*0370*/  IADD3 R23, PT, PT, R15, 0x1, RZ ;  /* 0x000000010f177810 */ /* 0x000fe20007ffe0ff */
[----:B---3--:R-:W-:-:S04]  /*0380*/  FFMA R25, R22, R28, R25 ;  /* 0x0000001c16197223 */ /* 0x008fc80000000019 */
[----:B--2---:R-:W-:Y:S01]  /*0390*/  FFMA R25, R18, R19, R25 ;  /* 0x0000001312197223 */ /* 0x004fe20000000019 */
[----:B------:R-:W-:-:S05]  /*03a0*/  IMAD.WIDE.U32 R18, R15, 0x4, R20 ;  /* 0x000000040f127825 */ /* 0x000fca00078e0014 */
[----:B------:R0:W2:Y:S02]  /*03b0*/  LDG.E R28, desc[UR6][R18.64] ;  /* 0x00000006121c7981 */ /* 0x0000a4000c1e1900 */
[----:B0-----:R-:W-:-:S04]  /*03c0*/  IMAD.WIDE.U32 R18, R23, 0x4, R20 ;  /* 0x0000000417127825 */ /* 0x001fc800078e0014 */
[--C-:B------:R-:W-:Y:S02]  /*03d0*/  IMAD.WIDE.U32 R22, R10, 0x4, R16.reuse ;  /* 0x000000040a167825 */ /* 0x100fe400078e0010 */
[----:B------:R-:W3:Y:S04]  /*03e0*/  LDG.E R18, desc[UR6][R18.64] ;  /* 0x0000000612127981 */ /* 0x000ee8000c1e1900 */
[----:B------:R0:W2:Y:S02]  /*03f0*/  LDG.E R29, desc[UR6][R22.64] ;  /* 0x00000006161d7981 */ /* 0x0000a4000c1e1900 */
[----:B0-----:R-:W-:-:S05]  /*0400*/  IMAD.WIDE.U32 R22, R12, 0x4, R16 ;  /* 0x000000040c167825 */ /* 0x001fca00078e0010 */
[----:B------:R0:W3:Y:S01]  /*0410*/  LDG.E R26, desc[UR6][R22.64] ;  /* 0x00000006161a7981 */ /* 0x0000e2000c1e1900 */
[C---:B------:R-:W-:Y:S02]  /*0420*/  IADD3 R27, PT, PT, R15.reuse, 0x3, RZ ;  /* 0x000000030f1b7810 */ /* 0x040fe40007ffe0ff */
[C---:B0-----:R-:W-:Y:S01]  /*0430*/  IADD3 R23, PT, PT, R15.reuse, 0x4, RZ ;  /* 0x000000040f177810 */ /* 0x041fe20007ffe0ff */
[----:B--2---:R-:W-:Y:S01]  /*0440*/  FFMA R25, R28, R29, R25 ;  /* 0x0000001d1c197223 */ /* 0x004fe20000000019 */
[----:B------:R-:W-:-:S05]  /*0450*/  IADD3 R29, PT, PT, R15, 0x2, RZ ;  /* 0x000000020f1d7810 */ /* 0x000fca0007ffe0ff */
[----:B------:R-:W-:-:S06]  /*0460*/  IMAD.WIDE.U32 R28, R29, 0x4, R20 ;  /* 0x000000041d1c7825 */ /* 0x000fcc00078e0014 */
[----:B------:R-:W2:Y:S01]  /*0470*/  LDG.E R28, desc[UR6][R28.64] ;  /* 0x000000061c1c7981 */ /* 0x000ea2000c1e1900 */
[----:B---3--:R-:W-:Y:S01]  /*0480*/  FFMA R25, R18, R26, R25 ;  /* 0x0000001a12197223 */ /* 0x008fe20000000019 */
[----:B------:R-:W-:-:S04]  /*0490*/  IMAD.WIDE.U32 R18, R14, 0x4, R16 ;  /* 0x000000040e127825 */ /* 0x000fc800078e0010 */
[--C-:B------:R-:W-:Y:S02]  /*04a0*/  IMAD.WIDE.U32 R26, R27, 0x4, R20.reuse ;  /* 0x000000041b1a7825 */ /* 0x100fe400078e0014 */
[----:B------:R-:W2:Y:S02]  /*04b0*/  LDG.E R18, desc[UR6][R18.64] ;  /* 0x0000000612127981 */ /* 0x000ea4000c1e1900 */
[----:B------:R-:W-:Y:S02]  /*04c0*/  IMAD.WIDE.U32 R20, R23, 0x4, R20 ;  /* 0x0000000417147825 */ /* 0x000fe400078e0014 */
[----:B------:R-:W3:Y:S02]  /*04d0*/  LDG.E R26, desc[UR6][R26.64] ;  /* 0x000000061a1a7981 */ /* 0x000ee4000c1e1900 */
[--C-:B------:R-:W-:Y:S02]  /*04e0*/  IMAD.WIDE.U32 R22, R9, 0x4, R16.reuse ;  /* 0x0000000409167825 */ /* 0x100fe400078e0010 */
[----:B------:R-:W4:Y:S02]  /*04f0*/  LDG.E R20, desc[UR6][R20.64] ;  /* 0x0000000614147981 */ /* 0x000f24000c1e1900 */
[----:B------:R-:W-:-:S02]  /*0500*/  IMAD.WIDE.U32 R16, R11, 0x4, R16 ;  /* 0x000000040b107825 */ /* 0x000fc400078e0010 */
[----:B------:R-:W3:Y:S04]  /*0510*/  LDG.E R23, desc[UR6][R22.64] ;  /* 0x0000000616177981 */ /* 0x000ee8000c1e1900 */
[----:B------:R-:W4:Y:S01]  /*0520*/  LDG.E R16, desc[UR6][R16.64] ;  /* 0x0000000610107981 */ /* 0x000f22000c1e1900 */
[----:B------:R-:W-:-:S04]  /*0530*/  IADD3 R24, PT, PT, R24, 0x8, RZ ;  /* 0x0000000818187810 */ /* 0x000fc80007ffe0ff */
[----:B------:R-:W-:Y:S02]  /*0540*/  ISETP.NE.AND P1, PT, R24, RZ, PT ;  /* 0x000000ff1800720c */ /* 0x000fe40003f25270 */
[----:B------:R-:W-:Y:S02]  /*0550*/  IADD3 R15, PT, PT, R15, 0x8, RZ ;  /* 0x000000080f0f7810 */ /* 0x000fe40007ffe0ff */
[C---:B------:R-:W-:Y:S02]  /*0560*/  LEA R4, R5.reuse, R4, 0x3 ;  /* 0x0000000405047211 */ /* 0x040fe400078e18ff */
[C---:B------:R-:W-:Y:S02]  /*0570*/  LEA R8, R5.reuse, R8, 0x3 ;  /* 0x0000000805087211 */ /* 0x040fe400078e18ff */
[C---:B------:R-:W-:Y:S02]  /*0580*/  LEA R10, R5.reuse, R10, 0x3 ;  /* 0x0000000a050a7211 */ /* 0x040fe400078e18ff */
[----:B------:R-:W-:-:S02]  /*0590*/  LEA R12, R5, R12, 0x3 ;  /* 0x0000000c050c7211 */ /* 0x000fc400078e18ff */
[C---:B------:R-:W-:Y:S02]  /*05a0*/  LEA R14, R5.reuse, R14, 0x3 ;  /* 0x0000000e050e7211 */ /* 0x040fe400078e18ff */
[C---:B------:R-:W-:Y:S02]  /*05b0*/  LEA R9, R5.reuse, R9, 0x3 ;  /* 0x0000000905097211 */ /* 0x040fe400078e18ff */
[C---:B------:R-:W-:Y:S02]  /*05c0*/  LEA R11, R5.reuse, R11, 0x3 ;  /* 0x0000000b050b7211 */ /* 0x040fe400078e18ff */
[----:B------:R-:W-:Y:S01]  /*05d0*/  LEA R13, R5, R13, 0x3 ;  /* 0x0000000d050d7211 */ /* 0x000fe200078e18ff */
[----:B--2---:R-:W-:-:S04]  /*05e0*/  FFMA R25, R28, R18, R25 ;  /* 0x000000121c197223 */ /* 0x004fc80000000019 */
[----:B---3--:R-:W-:-:S04]  /*05f0*/  FFMA R25, R26, R23, R25 ;  /* 0x000000171a197223 */ /* 0x008fc80000000019 */
[----:B----4-:R-:W-:Y:S01]  /*0600*/  FFMA R25, R20, R16, R25 ;  /* 0x0000001014197223 */ /* 0x010fe20000000019 */
[----:B------:R-:W-:Y:S06]  /*0610*/  @P1 BRA `(.L_x_2) ;  /* 0xfffffffc000c1947 */ /* 0x000fec000383ffff */
.L_x_1:
[----:B------:R-:W-:Y:S05]  /*0620*/  @!P0 BRA `(.L_x_0) ;  /* 0x0000000400048947 */ /* 0x000fea0003800000 */
[----:B------:R-:W-:Y:S02]  /*0630*/  ISETP.GE.U32.AND P0, PT, R6, 0x4, PT ;  /* 0x000000040600780c */ /* 0x000fe40003f06070 */
[----:B------:R-:W-:-:S04]  /*0640*/  LOP3.LUT R24, R2, 0x3, RZ, 0xc0, !PT ;  /* 0x0000000302187812 */ /* 0x000fc800078ec0ff */
[----:B------:R-:W-:-:S07]  /*0650*/  ISETP.NE.AND P1, PT, R24, RZ, PT ;  /* 0x000000ff1800720c */ /* 0x000fce0003f25270 */
[----:B------:R-:W-:Y:S06]  /*0660*/  @!P0 BRA `(.L_x_3) ;  /* 0x00000000007c8947 */ /* 0x000fec0003800000 */
[----:B------:R-:W0:Y:S01]  /*0670*/  LDC.64 R8, c[0x0][0x3a0] ;  /* 0x0000e800ff087b82 */ /* 0x000e220000000a00 */
[----:B------:R-:W-:Y:S02]  /*0680*/  IMAD R13, R3, R2, R7 ;  /* 0x00000002030d7224 */ /* 0x000fe400078e0207 */
[----:B------:R-:W-:-:S03]  /*0690*/  IMAD R6, R7, R5, R0 ;  /* 0x0000000507067224 */ /* 0x000fc600078e0200 */
[C---:B------:R-:W-:Y:S02]  /*06a0*/  IADD3 R21, PT, PT, R13.reuse, 0x1, RZ ;  /* 0x000000010d157810 */ /* 0x040fe40007ffe0ff */
[----:B------:R-:W1:Y:S01]  /*06b0*/  LDC.64 R10, c[0x0][0x398] ;  /* 0x0000e600ff0a7b82 */ /* 0x000e620000000a00 */
[C---:B------:R-:W-:Y:S02]  /*06c0*/  IADD3 R15, PT, PT, R13.reuse, 0x2, RZ ;  /* 0x000000020d0f7810 */ /* 0x040fe40007ffe0ff */
[----:B------:R-:W-:Y:S01]  /*06d0*/  IADD3 R27, PT, PT, R13, 0x3, RZ ;  /* 0x000000030d1b7810 */ /* 0x000fe20007ffe0ff */
[C---:B0-----:R-:W-:Y:S01]  /*06e0*/  IMAD.WIDE.U32 R18, R6.reuse, 0x4, R8 ;  /* 0x0000000406127825 */ /* 0x041fe200078e0008 */
[----:B------:R-:W-:-:S04]  /*06f0*/  IADD3 R6, PT, PT, R6, R5, RZ ;  /* 0x0000000506067210 */ /* 0x000fc80007ffe0ff */
[CC--:B------:R-:W-:Y:S01]  /*0700*/  IADD3 R14, PT, PT, R6.reuse, R5.reuse, RZ ;  /* 0x00000005060e7210 */ /* 0x0c0fe20007ffe0ff */
[--C-:B-1----:R-:W-:Y:S01]  /*0710*/  IMAD.WIDE.U32 R22, R13, 0x4, R10.reuse ;  /* 0x000000040d167825 */ /* 0x102fe200078e000a */
[----:B------:R-:W2:Y:S03]  /*0720*/  LDG.E R18, desc[UR6][R18.64] ;  /* 0x0000000612127981 */ /* 0x000ea6000c1e1900 */
[----:B------:R-:W-:Y:S01]  /*0730*/  IMAD.WIDE.U32 R20, R21, 0x4, R10 ;  /* 0x0000000415147825 */ /* 0x000fe200078e000a */
[----:B------:R-:W2:Y:S03]  /*0740*/  LDG.E R4, desc[UR6][R22.64] ;  /* 0x0000000616047981 */ /* 0x000ea6000c1e1900 */
[----:B------:R-:W-:Y:S01]  /*0750*/  IMAD.WIDE.U32 R16, R6, 0x4, R8 ;  /* 0x0000000406107825 */ /* 0x000fe200078e0008 */
[----:B------:R-:W-:Y:S01]  /*0760*/  IADD3 R29, PT, PT, R14, R5, RZ ;  /* 0x000000050e1d7210 */ /* 0x000fe20007ffe0ff */
[----:B------:R-:W3:Y:S02]  /*0770*/  LDG.E R20, desc[UR6][R20.64] ;  /* 0x0000000614147981 */ /* 0x000ee4000c1e1900 */
[----:B------:R-:W-:-:S02]  /*0780*/  IMAD.WIDE.U32 R12, R15, 0x4, R10 ;  /* 0x000000040f0c7825 */ /* 0x000fc400078e000a */
[----:B------:R-:W3:Y:S02]  /*0790*/  LDG.E R17, desc[UR6][R16.64] ;  /* 0x0000000610117981 */ /* 0x000ee4000c1e1900 */
[----:B------:R-:W-:Y:S02]  /*07a0*/  IMAD.WIDE.U32 R14, R14, 0x4, R8 ;  /* 0x000000040e0e7825 */ /* 0x000fe400078e0008 */
[----:B------:R-:W4:Y:S02]  /*07b0*/  LDG.E R13, desc[UR6][R12.64] ;  /* 0x000000060c0d7981 */ /* 0x000f24000c1e1900 */
[----:B------:R-:W-:Y:S02]  /*07c0*/  IMAD.WIDE.U32 R10, R27, 0x4, R10 ;  /* 0x000000041b0a7825 */ /* 0x000fe400078e000a */
[----:B------:R-:W4:Y:S02]  /*07d0*/  LDG.E R14, desc[UR6][R14.64] ;  /* 0x000000060e0e7981 */ /* 0x000f24000c1e1900 */
[----:B------:R-:W-:-:S02]  /*07e0*/  IMAD.WIDE.U32 R8, R29, 0x4, R8 ;  /* 0x000000041d087825 */ /* 0x000fc400078e0008 */
[----:B------:R-:W5:Y:S04]  /*07f0*/  LDG.E R11, desc[UR6][R10.64] ;  /* 0x000000060a0b7981 */ /* 0x000f68000c1e1900 */
[----:B------:R-:W5:Y:S01]  /*0800*/  LDG.E R8, desc[UR6][R8.64] ;  /* 0x0000000608087981 */ /* 0x000f62000c1e1900 */
[----:B------:R-:W-:Y:S01]  /*0810*/  IADD3 R7, PT, PT, R7, 0x4, RZ ;  /* 0x0000000407077810 */ /* 0x000fe20007ffe0ff */
[----:B--2---:R-:W-:-:S04]  /*0820*/  FFMA R25, R4, R18, R25 ;  /* 0x0000001204197223 */ /* 0x004fc80000000019 */
[----:B---3--:R-:W-:-:S04]  /*0830*/  FFMA R20, R20, R17, R25 ;  /* 0x0000001114147223 */ /* 0x008fc80000000019 */
[----:B----4-:R-:W-:-:S04]  /*0840*/  FFMA R20, R13, R14, R20 ;  /* 0x0000000e0d147223 */ /* 0x010fc80000000014 */
[----:B-----5:R-:W-:-:S07]  /*0850*/  FFMA R25, R11, R8, R20 ;  /* 0x000000080b197223 */ /* 0x020fce0000000014 */
.L_x_3:
[----:B------:R-:W-:Y:S05]  /*0860*/  @!P1 BRA `(.L_x_0) ;  /* 0x0000000000749947 */ /* 0x000fea0003800000 */
[----:B------:R-:W-:Y:S02]  /*0870*/  ISETP.NE.AND P0, PT, R24, 0x1, PT ;  /* 0x000000011800780c */ /* 0x000fe40003f05270 */
[----:B------:R-:W-:-:S04]  /*0880*/  LOP3.LUT R4, R2, 0x1, RZ, 0xc0, !PT ;  /* 0x0000000102047812 */ /* 0x000fc800078ec0ff */
[----:B------:R-:W-:-:S07]  /*0890*/  ISETP.NE.U32.AND P1, PT, R4, 0x1, PT ;  /* 0x000000010400780c */ /* 0x000fce0003f25070 */
[----:B------:R-:W0:Y:S01]  /*08a0*/  @P0 LDC.64 R16, c[0x0][0x398] ;  /* 0x0000e600ff100b82 */ /* 0x000e220000000a00 */
[----:B------:R-:W-:Y:S02]  /*08b0*/  @P0 IMAD R15, R3, R2, R7 ;  /* 0x00000002030f0224 */ /* 0x000fe400078e0207 */
[CC--:B------:R-:W-:Y:S01]  /*08c0*/  @P0 IMAD R14, R7.reuse, R5.reuse, R0 ;  /* 0x00000005070e0224 */ /* 0x0c0fe200078e0200 */
[----:B------:R-:W-:Y:S02]  /*08d0*/  @P0 IADD3 R7, PT, PT, R7, 0x2, RZ ;  /* 0x0000000207070810 */ /* 0x000fe40007ffe0ff */
[----:B------:R-:W-:Y:S02]  /*08e0*/  @P0 IADD3 R21, PT, PT, R15, 0x1, RZ ;  /* 0x000000010f150810 */ /* 0x000fe40007ffe0ff */
[----:B------:R-:W1:Y:S01]  /*08f0*/  @P0 LDC.64 R12, c[0x0][0x3a0] ;  /* 0x0000e800ff0c0b82 */ /* 0x000e620000000a00 */
[----:B------:R-:W-:-:S07]  /*0900*/  @P0 IADD3 R23, PT, PT, R14, R5, RZ ;  /* 0x000000050e170210 */ /* 0x000fce0007ffe0ff */
[----:B------:R-:W2:Y:S08]  /*0910*/  @!P1 LDC.64 R8, c[0x0][0x398] ;  /* 0x0000e600ff089b82 */ /* 0x000eb00000000a00 */
[----:B------:R-:W3:Y:S01]  /*0920*/  @!P1 LDC.64 R10, c[0x0][0x3a0] ;  /* 0x0000e800ff0a9b82 */ /* 0x000ee20000000a00 */
[----:B0-----:R-:W-:-:S04]  /*0930*/  @P0 IMAD.WIDE.U32 R18, R15, 0x4, R16 ;  /* 0x000000040f120825 */ /* 0x001fc800078e0010 */
[----:B------:R-:W-:Y:S01]  /*0940*/  @P0 IMAD.WIDE.U32 R16, R21, 0x4, R16 ;  /* 0x0000000415100825 */ /* 0x000fe200078e0010 */
[----:B------:R-:W4:Y:S03]  /*0950*/  @P0 LDG.E R4, desc[UR6][R18.64] ;  /* 0x0000000612040981 */ /* 0x000f26000c1e1900 */
[----:B-1----:R-:W-:Y:S02]  /*0960*/  @P0 IMAD.WIDE.U32 R14, R14, 0x4, R12 ;  /* 0x000000040e0e0825 */ /* 0x002fe400078e000c */
[----:B------:R-:W5:Y:S02]  /*0970*/  @P0 LDG.E R17, desc[UR6][R16.64] ;  /* 0x0000000610110981 */ /* 0x000f64000c1e1900 */
[----:B------:R-:W-:Y:S02]  /*0980*/  @!P1 IMAD R21, R3, R2, R7 ;  /* 0x0000000203159224 */ /* 0x000fe400078e0207 */
[----:B------:R-:W-:Y:S01]  /*0990*/  @P0 IMAD.WIDE.U32 R12, R23, 0x4, R12 ;  /* 0x00000004170c0825 */ /* 0x000fe200078e000c */
[----:B------:R-:W4:Y:S03]  /*09a0*/  @P0 LDG.E R14, desc[UR6][R14.64] ;  /* 0x000000060e0e0981 */ /* 0x000f26000c1e1900 */
[----:B------:R-:W-:-:S02]  /*09b0*/  @!P1 IMAD R7, R7, R5, R0 ;  /* 0x0000000507079224 */ /* 0x000fc400078e0200 */
[----:B--2---:R-:W-:Y:S01]  /*09c0*/  @!P1 IMAD.WIDE.U32 R8, R21, 0x4, R8 ;  /* 0x0000000415089825 */ /* 0x004fe200078e0008 */
[----:B------:R-:W5:Y:S03]  /*09d0*/  @P0 LDG.E R12, desc[UR6][R12.64] ;  /* 0x000000060c0c0981 */ /* 0x000f66000c1e1900 */
[----:B---3--:R-:W-:Y:S02]  /*09e0*/  @!P1 IMAD.WIDE.U32 R10, R7, 0x4, R10 ;  /* 0x00000004070a9825 */ /* 0x008fe400078e000a */
[----:B------:R-:W2:Y:S04]  /*09f0*/  @!P1 LDG.E R8, desc[UR6][R8.64] ;  /* 0x0000000608089981 */ /* 0x000ea8000c1e1900 */
[----:B------:R-:W2:Y:S01]  /*0a00*/  @!P1 LDG.E R10, desc[UR6][R10.64] ;  /* 0x000000060a0a9981 */ /* 0x000ea2000c1e1900 */
[----:B----4-:R-:W-:-:S04]  /*0a10*/  @P0 FFMA R4, R4, R14, R25 ;  /* 0x0000000e04040223 */ /* 0x010fc80000000019 */
[----:B-----5:R-:W-:-:S04]  /*0a20*/  @P0 FFMA R25, R17, R12, R4 ;  /* 0x0000000c11190223 */ /* 0x020fc80000000004 */
[----:B--2---:R-:W-:-:S07]  /*0a30*/  @!P1 FFMA R25, R8, R10, R25 ;  /* 0x0000000a08199223 */ /* 0x004fce0000000019 */
.L_x_0:
[----:B------:R-:W0:Y:S01]  /*0a40*/  LDC.64 R6, c[0x0][0x3a8] ;  /* 0x0000ea00ff067b82 */ /* 0x000e220000000a00 */
[----:B------:R-:W-:Y:S01]  /*0a50*/  IMAD R3, R3, R5, R0 ;  /* 0x0000000503037224 */ /* 0x000fe200078e0200 */
[----:B------:R-:W1:Y:S01]  /*0a60*/  LDCU UR5, c[0x0][0x390] ;  /* 0x00007200ff0577ac */ /* 0x000e620008000800 */
[----:B------:R-:W2:Y:S02]  /*0a70*/  LDCU UR8, c[0x0][0x38c] ;  /* 0x00007180ff0877ac */ /* 0x000ea40008000800 */
[----:B0-----:R-:W-:-:S05]  /*0a80*/  IMAD.WIDE.U32 R2, R3, 0x4, R6 ;  /* 0x0000000403027825 */ /* 0x001fca00078e0006 */
[----:B------:R-:W1:Y:S02]  /*0a90*/  LDG.E R0, desc[UR6][R2.64] ;  /* 0x0000000602007981 */ /* 0x000e64000c1e1900 */
[----:B-1----:R-:W-:-:S04]  /*0aa0*/  FMUL R0, R0, UR5 ;  /* 0x0000000500007c20 */ /* 0x002fc80008400000 */
[----:B--2---:R-:W-:-:S05]  /*0ab0*/  FFMA R25, R25, UR8, R0 ;  /* 0x0000000819197c23 */ /* 0x004fca0008000000 */
[----:B------:R-:W-:Y:S01]  /*0ac0*/  STG.E desc[UR6][R2.64], R25 ;  /* 0x0000001902007986 */ /* 0x000fe2000c101906 */
[----:B------:R-:W-:Y:S05]  /*0ad0*/  EXIT ;  /* 0x000000000000794d */ /* 0x000fea0003800000 */
.L_x_4:
[----:B------:R-:W-:-:S00]  /*0ae0*/  BRA `(.L_x_4) ;  /* 0xfffffffc00fc7947 */ /* 0x000fc0000383ffff */
[----:B------:R-:W-:-:S00]  /*0af0*/  NOP ;  /* 0x0000000000007918 */ /* 0x000fc00000000000 */
        /* <DEDUP_REMOVED lines=8> */
.L_x_5:


//--------------------- .nv.shared.reserved.0     --------------------------
	.section	.nv.shared.reserved.0,"aw",@nobits
	.weak		__nv_reservedSMEM_offset_0_alias
	.size		__nv_reservedSMEM_offset_0_alias, 0, 64
	.other		__nv_reservedSMEM_offset_0_alias,@"STO_CUDA_RESERVED_SHARED STV_DEFAULT"
__nv_reservedSMEM_offset_0_alias:
	.zero		0
	.zero		64


//--------------------- .nv.constant0._Z11sgemm_naiveiiiffPKfS0_Pf --------------------------
	.section	.nv.constant0._Z11sgemm_naiveiiiffPKfS0_Pf,"a",@progbits
	.sectionflags	@""
	.align	4
.nv.constant0._Z11sgemm_naiveiiiffPKfS0_Pf:
	.zero		944


//--------------------- SYMBOLS --------------------------

	.type		.nv.reservedSmem.offset0,@object
	.size		.nv.reservedSmem.offset0,0x4
